//
// Generated by NVIDIA NVVM Compiler
//
// Compiler Build ID: CL-36424714
// Cuda compilation tools, release 13.0, V13.0.88
// Based on NVVM 20.0.0
//

.version 9.0
.target sm_100
.address_size 64

	// .globl	regionselect

.visible .entry regionselect(
	.param .u64 .ptr .align 1 regionselect_param_0,
	.param .u64 .ptr .align 1 regionselect_param_1,
	.param .u64 .ptr .align 1 regionselect_param_2,
	.param .u8 regionselect_param_3,
	.param .u32 regionselect_param_4
)
{
	.reg .pred 	%p<3>;
	.reg .b16 	%rs<5>;
	.reg .b32 	%r<9>;
	.reg .b32 	%f<5>;
	.reg .b64 	%rd<13>;

	ld.param.u64 	%rd1, [regionselect_param_0];
	ld.param.u64 	%rd2, [regionselect_param_1];
	ld.param.u64 	%rd3, [regionselect_param_2];
	ld.param.s8 	%rs1, [regionselect_param_3];
	ld.param.u32 	%r2, [regionselect_param_4];
	mov.u32 	%r3, %ctaid.y;
	mov.u32 	%r4, %nctaid.x;
	mov.u32 	%r5, %ctaid.x;
	mad.lo.s32 	%r6, %r3, %r4, %r5;
	mov.u32 	%r7, %ntid.x;
	mov.u32 	%r8, %tid.x;
	mad.lo.s32 	%r1, %r6, %r7, %r8;
	setp.ge.s32 	%p1, %r1, %r2;
	@%p1 bra 	$L__BB0_4;
	cvta.to.global.u64 	%rd4, %rd3;
	cvt.s64.s32 	%rd5, %r1;
	add.s64 	%rd6, %rd4, %rd5;
	ld.global.nc.u8 	%rs2, [%rd6];
	cvt.u16.u8 	%rs3, %rs2;
	and.b16  	%rs4, %rs1, 255;
	setp.ne.s16 	%p2, %rs3, %rs4;
	mov.f32 	%f4, 0f00000000;
	@%p2 bra 	$L__BB0_3;
	cvta.to.global.u64 	%rd7, %rd2;
	mul.wide.s32 	%rd8, %r1, 4;
	add.s64 	%rd9, %rd7, %rd8;
	ld.global.nc.f32 	%f4, [%rd9];
$L__BB0_3:
	cvta.to.global.u64 	%rd10, %rd1;
	mul.wide.s32 	%rd11, %r1, 4;
	add.s64 	%rd12, %rd10, %rd11;
	st.global.f32 	[%rd12], %f4;
$L__BB0_4:
	ret;

}


// ===== COMPILED SASS (sm_100) =====

	.target	sm_100

	.elftype	@"ET_EXEC"


//--------------------- .note.nv.tkinfo           --------------------------
	.section	.note.nv.tkinfo,"",@"SHT_NOTE"
	.sectionflags	@"SHF_NOTE_NV_TKINFO"
	.tkinfo
        /*0018*/ 	.word	0x00000002
        /*0030*/ 	.string	""
        /*0030*/ 	.string	"ptxas"
        /*0030*/ 	.string	"Cuda compilation tools, release 13.0, V13.0.88"
        /*0030*/ 	.string	"Build cuda_13.0.r13.0/compiler.36424714_0"
        /*0030*/ 	.string	"-arch sm_100 -m 64 "



//--------------------- .note.nv.cuinfo           --------------------------
	.section	.note.nv.cuinfo,"",@"SHT_NOTE"
	.sectionflags	@"SHF_NOTE_NV_CUINFO"
        /*0018*/ 	.short	0x0002
        /*001a*/ 	.short	0x0064
        /*001c*/ 	.short	0x0082
	.zero		2


//--------------------- .nv.info                  --------------------------
	.section	.nv.info,"",@"SHT_CUDA_INFO"
	.align	4


	//----- nvinfo : EIATTR_REGCOUNT
	.align		4
        /*0000*/ 	.byte	0x04, 0x2f
        /*0002*/ 	.short	(.L_1 - .L_0)
	.align		4
.L_0:
        /*0004*/ 	.word	index@(regionselect)
        /*0008*/ 	.word	0x0000000c


	//----- nvinfo : EIATTR_FRAME_SIZE
	.align		4
.L_1:
        /*000c*/ 	.byte	0x04, 0x11
        /*000e*/ 	.short	(.L_3 - .L_2)
	.align		4
.L_2:
        /*0010*/ 	.word	index@(regionselect)
        /*0014*/ 	.word	0x00000000


	//----- nvinfo : EIATTR_MIN_STACK_SIZE
	.align		4
.L_3:
        /*0018*/ 	.byte	0x04, 0x12
        /*001a*/ 	.short	(.L_5 - .L_4)
	.align		4
.L_4:
        /*001c*/ 	.word	index@(regionselect)
        /*0020*/ 	.word	0x00000000
.L_5:


//--------------------- .nv.compat                --------------------------
	.section	.nv.compat,"",@"SHT_CUDA_COMPAT_INFO"
	.align	4
        /*0000*/ 	.byte	0x02, 0x09, 0x00, 0x00, 0x02, 0x02, 0x01, 0x00, 0x02, 0x05, 0x05, 0x00, 0x03, 0x07, 0x01, 0x01
        /*0010*/ 	.byte	0x02, 0x03, 0x00, 0x00, 0x02, 0x06, 0x01, 0x00, 0x04, 0x0b, 0x08, 0x00, 0x09, 0x00, 0x00, 0x00
        /*0020*/ 	.byte	0x00, 0x00, 0x00, 0x00


//--------------------- .nv.info.regionselect     --------------------------
	.section	.nv.info.regionselect,"",@"SHT_CUDA_INFO"
	.sectionflags	@""
	.align	4


	//----- nvinfo : EIATTR_CUDA_API_VERSION
	.align		4
        /*0000*/ 	.byte	0x04, 0x37
        /*0002*/ 	.short	(.L_7 - .L_6)
.L_6:
        /*0004*/ 	.word	0x00000082


	//----- nvinfo : EIATTR_KPARAM_INFO
	.align		4
.L_7:
        /*0008*/ 	.byte	0x04, 0x17
        /*000a*/ 	.short	(.L_9 - .L_8)
.L_8:
        /*000c*/ 	.word	0x00000000
        /*0010*/ 	.short	0x0004
        /*0012*/ 	.short	0x001c
        /*0014*/ 	.byte	0x00, 0xf0, 0x11, 0x00


	//----- nvinfo : EIATTR_KPARAM_INFO
	.align		4
.L_9:
        /*0018*/ 	.byte	0x04, 0x17
        /*001a*/ 	.short	(.L_11 - .L_10)
.L_10:
        /*001c*/ 	.word	0x00000000
        /*0020*/ 	.short	0x0003
        /*0022*/ 	.short	0x0018
        /*0024*/ 	.byte	0x00, 0xf0, 0x05, 0x00


	//----- nvinfo : EIATTR_KPARAM_INFO
	.align		4
.L_11:
        /*0028*/ 	.byte	0x04, 0x17
        /*002a*/ 	.short	(.L_13 - .L_12)
.L_12:
        /*002c*/ 	.word	0x00000000
        /*0030*/ 	.short	0x0002
        /*0032*/ 	.short	0x0010
        /*0034*/ 	.byte	0x00, 0xf5, 0x21, 0x00


	//----- nvinfo : EIATTR_KPARAM_INFO
	.align		4
.L_13:
        /*0038*/ 	.byte	0x04, 0x17
        /*003a*/ 	.short	(.L_15 - .L_14)
.L_14:
        /*003c*/ 	.word	0x00000000
        /*0040*/ 	.short	0x0001
        /*0042*/ 	.short	0x0008
        /*0044*/ 	.byte	0x00, 0xf5, 0x21, 0x00


	//----- nvinfo : EIATTR_KPARAM_INFO
	.align		4
.L_15:
        /*0048*/ 	.byte	0x04, 0x17
        /*004a*/ 	.short	(.L_17 - .L_16)
.L_16:
        /*004c*/ 	.word	0x00000000
        /*0050*/ 	.short	0x0000
        /*0052*/ 	.short	0x0000
        /*0054*/ 	.byte	0x00, 0xf5, 0x21, 0x00


	//----- nvinfo : EIATTR_SPARSE_MMA_MASK
	.align		4
.L_17:
        /*0058*/ 	.byte	0x03, 0x50
        /*005a*/ 	.short	0x0000


	//----- nvinfo : EIATTR_MAXREG_COUNT
	.align		4
        /*005c*/ 	.byte	0x03, 0x1b
        /*005e*/ 	.short	0x00ff


	//----- nvinfo : EIATTR_MERCURY_ISA_VERSION
	.align		4
        /*0060*/ 	.byte	0x03, 0x5f
        /*0062*/ 	.short	0x0101


	//----- nvinfo : EIATTR_VRC_CTA_INIT_COUNT
	.align		4
        /*0064*/ 	.byte	0x02, 0x4a
	.zero		1
	.zero		1


	//----- nvinfo : EIATTR_EXIT_INSTR_OFFSETS
	.align		4
        /*0068*/ 	.byte	0x04, 0x1c
        /*006a*/ 	.short	(.L_19 - .L_18)


	//   ....[0]....
.L_18:
        /*006c*/ 	.word	0x000000a0


	//   ....[1]....
        /*0070*/ 	.word	0x000001f0


	//----- nvinfo : EIATTR_CRS_STACK_SIZE
	.align		4
.L_19:
        /*0074*/ 	.byte	0x04, 0x1e
        /*0076*/ 	.short	(.L_21 - .L_20)
.L_20:
        /*0078*/ 	.word	0x00000000


	//----- nvinfo : EIATTR_CBANK_PARAM_SIZE
	.align		4
.L_21:
        /*007c*/ 	.byte	0x03, 0x19
        /*007e*/ 	.short	0x0020


	//----- nvinfo : EIATTR_PARAM_CBANK
	.align		4
        /*0080*/ 	.byte	0x04, 0x0a
        /*0082*/ 	.short	(.L_23 - .L_22)
	.align		4
.L_22:
        /*0084*/ 	.word	index@(.nv.constant0.regionselect)
        /*0088*/ 	.short	0x0380
        /*008a*/ 	.short	0x0020


	//----- nvinfo : EIATTR_SW_WAR
	.align		4
.L_23:
        /*008c*/ 	.byte	0x04, 0x36
        /*008e*/ 	.short	(.L_25 - .L_24)
.L_24:
        /*0090*/ 	.word	0x00000008
.L_25:


//--------------------- .nv.callgraph             --------------------------
	.section	.nv.callgraph,"",@"SHT_CUDA_CALLGRAPH"
	.align	4
	.sectionentsize	8
	.align		4
        /*0000*/ 	.word	0x00000000
	.align		4
        /*0004*/ 	.word	0xffffffff
	.align		4
        /*0008*/ 	.word	0x00000000
	.align		4
        /*000c*/ 	.word	0xfffffffe
	.align		4
        /*0010*/ 	.word	0x00000000
	.align		4
        /*0014*/ 	.word	0xfffffffd
	.align		4
        /*0018*/ 	.word	0x00000000
	.align		4
        /*001c*/ 	.word	0xfffffffc


//--------------------- .text.regionselect        --------------------------
	.section	.text.regionselect,"ax",@progbits
	.align	128
        .global         regionselect
        .type           regionselect,@function
        .size           regionselect,(.L_x_3 - regionselect)
        .other          regionselect,@"STO_CUDA_ENTRY STV_DEFAULT"
regionselect:
.text.regionselect:
[----:B------:R-:W-:Y:S01]  /*0000*/  LDC R1, c[0x0][0x37c] ;  /* 0x0000df00ff017b82 */ /* 0x000fe20000000800 */
[----:B------:R-:W0:Y:S07]  /*0010*/  S2R R0, SR_TID.X ;  /* 0x0000000000007919 */ /* 0x000e2e0000002100 */
[----:B------:R-:W-:Y:S01]  /*0020*/  S2UR UR4, SR_CTAID.Y ;  /* 0x00000000000479c3 */ /* 0x000fe20000002600 */
[----:B------:R-:W1:Y:S01]  /*0030*/  LDCU UR5, c[0x0][0x370] ;  /* 0x00006e00ff0577ac */ /* 0x000e620008000800 */
[----:B------:R-:W2:Y:S06]  /*0040*/  LDCU UR7, c[0x0][0x39c] ;  /* 0x00007380ff0777ac */ /* 0x000eac0008000800 */
[----:B------:R-:W1:Y:S08]  /*0050*/  S2UR UR6, SR_CTAID.X ;  /* 0x00000000000679c3 */ /* 0x000e700000002500 */
[----:B------:R-:W0:Y:S01]  /*0060*/  LDC R7, c[0x0][0x360] ;  /* 0x0000d800ff077b82 */ /* 0x000e220000000800 */
[----:B-1----:R-:W-:-:S06]  /*0070*/  UIMAD UR4, UR4, UR5, UR6 ;  /* 0x00000005040472a4 */ /* 0x002fcc000f8e0206 */
[----:B0-----:R-:W-:-:S05]  /*0080*/  IMAD R7, R7, UR4, R0 ;  /* 0x0000000407077c24 */ /* 0x001fca000f8e0200 */
[----:B--2---:R-:W-:-:S13]  /*0090*/  ISETP.GE.AND P0, PT, R7, UR7, PT ;  /* 0x0000000707007c0c */ /* 0x004fda000bf06270 */
[----:B------:R-:W-:Y:S05]  /*00a0*/  @P0 EXIT ;  /* 0x000000000000094d */ /* 0x000fea0003800000 */
[----:B------:R-:W0:Y:S01]  /*00b0*/  LDCU.64 UR4, c[0x0][0x390] ;  /* 0x00007200ff0477ac */ /* 0x000e220008000a00 */
[----:B------:R-:W1:Y:S01]  /*00c0*/  LDC.64 R4, c[0x0][0x380] ;  /* 0x0000e000ff047b82 */ /* 0x000e620000000a00 */
[----:B------:R-:W2:Y:S01]  /*00d0*/  LDCU.64 UR6, c[0x0][0x358] ;  /* 0x00006b00ff0677ac */ /* 0x000ea20008000a00 */
[C---:B0-----:R-:W-:Y:S01]  /*00e0*/  IADD3 R2, P0, PT, R7.reuse, UR4, RZ ;  /* 0x0000000407027c10 */ /* 0x041fe2000ff1e0ff */
[----:B------:R-:W0:Y:S03]  /*00f0*/  LDCU.U8 UR4, c[0x0][0x398] ;  /* 0x00007300ff0477ac */ /* 0x000e260008000000 */
[----:B------:R-:W-:-:S05]  /*0100*/  LEA.HI.X.SX32 R3, R7, UR5, 0x1, P0 ;  /* 0x0000000507037c11 */ /* 0x000fca00080f0eff */
[----:B--2---:R-:W2:Y:S01]  /*0110*/  LDG.E.U8.CONSTANT R2, desc[UR6][R2.64] ;  /* 0x0000000602027981 */ /* 0x004ea2000c1e9100 */
[----:B------:R-:W-:Y:S01]  /*0120*/  BSSY.RECONVERGENT B0, `(.L_x_0) ;  /* 0x000000b000007945 */ /* 0x000fe20003800200 */
[----:B------:R-:W-:Y:S02]  /*0130*/  HFMA2 R9, -RZ, RZ, 0, 0 ;  /* 0x00000000ff097431 */ /* 0x000fe400000001ff */
[----:B-1----:R-:W-:Y:S01]  /*0140*/  IMAD.WIDE R4, R7, 0x4, R4 ;  /* 0x0000000407047825 */ /* 0x002fe200078e0204 */
[----:B0-----:R-:W-:-:S04]  /*0150*/  UPRMT UR4, UR4, 0x8880, URZ ;  /* 0x0000888004047896 */ /* 0x001fc800080000ff */
[----:B------:R-:W-:-:S04]  /*0160*/  UPRMT UR4, UR4, 0x7710, URZ ;  /* 0x0000771004047896 */ /* 0x000fc800080000ff */
[----:B------:R-:W-:-:S06]  /*0170*/  ULOP3.LUT UR4, UR4, 0xff, URZ, 0xc0, !UPT ;  /* 0x000000ff04047892 */ /* 0x000fcc000f8ec0ff */
[----:B--2---:R-:W-:-:S13]  /*0180*/  ISETP.NE.AND P0, PT, R2, UR4, PT ;  /* 0x0000000402007c0c */ /* 0x004fda000bf05270 */
[----:B------:R-:W-:Y:S05]  /*0190*/  @P0 BRA `(.L_x_1) ;  /* 0x00000000000c0947 */ /* 0x000fea0003800000 */
[----:B------:R-:W0:Y:S02]  /*01a0*/  LDC.64 R2, c[0x0][0x388] ;  /* 0x0000e200ff027b82 */ /* 0x000e240000000a00 */
[----:B0-----:R-:W-:-:S05]  /*01b0*/  IMAD.WIDE R2, R7, 0x4, R2 ;  /* 0x0000000407027825 */ /* 0x001fca00078e0202 */
[----:B------:R0:W5:Y:S02]  /*01c0*/  LDG.E.CONSTANT R9, desc[UR6][R2.64] ;  /* 0x0000000602097981 */ /* 0x000164000c1e9900 */
.L_x_1:
[----:B------:R-:W-:Y:S05]  /*01d0*/  BSYNC.RECONVERGENT B0 ;  /* 0x0000000000007941 */ /* 0x000fea0003800200 */
.L_x_0:
[----:B-----5:R-:W-:Y:S01]  /*01e0*/  STG.E desc[UR6][R4.64], R9 ;  /* 0x0000000904007986 */ /* 0x020fe2000c101906 */
[----:B------:R-:W-:Y:S05]  /*01f0*/  EXIT ;  /* 0x000000000000794d */ /* 0x000fea0003800000 */
.L_x_2:
[----:B------:R-:W-:-:S00]  /*0200*/  BRA `(.L_x_2) ;  /* 0xfffffffc00fc7947 */ /* 0x000fc0000383ffff */
[----:B------:R-:W-:-:S00]  /*0210*/  NOP ;  /* 0x0000000000007918 */ /* 0x000fc00000000000 */
        /* <DEDUP_REMOVED lines=14> */
.L_x_3:


//--------------------- .nv.shared.reserved.0     --------------------------
	.section	.nv.shared.reserved.0,"aw",@nobits
	.weak		__nv_reservedSMEM_offset_0_alias
	.size		__nv_reservedSMEM_offset_0_alias, 0, 64
	.other		__nv_reservedSMEM_offset_0_alias,@"STO_CUDA_RESERVED_SHARED STV_DEFAULT"
__nv_reservedSMEM_offset_0_alias:
	.zero		0
	.zero		64


//--------------------- .nv.constant0.regionselect --------------------------
	.section	.nv.constant0.regionselect,"a",@progbits
	.sectionflags	@""
	.align	4
.nv.constant0.regionselect:
	.zero		928


//--------------------- SYMBOLS --------------------------

	.type		.nv.reservedSmem.offset0,@object
	.size		.nv.reservedSmem.offset0,0x4
